//
// Generated by NVIDIA NVVM Compiler
//
// Compiler Build ID: CL-36424714
// Cuda compilation tools, release 13.0, V13.0.88
// Based on NVVM 20.0.0
//

.version 9.0
.target sm_100
.address_size 64

	// .globl	_Z15bias_add_kernelPfPKfii

.visible .entry _Z15bias_add_kernelPfPKfii(
	.param .u64 .ptr .align 1 _Z15bias_add_kernelPfPKfii_param_0,
	.param .u64 .ptr .align 1 _Z15bias_add_kernelPfPKfii_param_1,
	.param .u32 _Z15bias_add_kernelPfPKfii_param_2,
	.param .u32 _Z15bias_add_kernelPfPKfii_param_3
)
{


	ret;

}


// ===== COMPILED SASS (sm_100) =====

	.target	sm_100

	.elftype	@"ET_EXEC"


//--------------------- .note.nv.tkinfo           --------------------------
	.section	.note.nv.tkinfo,"",@"SHT_NOTE"
	.sectionflags	@"SHF_NOTE_NV_TKINFO"
	.tkinfo
        /*0018*/ 	.word	0x00000002
        /*0030*/ 	.string	""
        /*0030*/ 	.string	"ptxas"
        /*0030*/ 	.string	"Cuda compilation tools, release 13.0, V13.0.88"
        /*0030*/ 	.string	"Build cuda_13.0.r13.0/compiler.36424714_0"
        /*0030*/ 	.string	"-arch sm_100 -m 64 "



//--------------------- .note.nv.cuinfo           --------------------------
	.section	.note.nv.cuinfo,"",@"SHT_NOTE"
	.sectionflags	@"SHF_NOTE_NV_CUINFO"
        /*0018*/ 	.short	0x0002
        /*001a*/ 	.short	0x0064
        /*001c*/ 	.short	0x0082
	.zero		2


//--------------------- .nv.info                  --------------------------
	.section	.nv.info,"",@"SHT_CUDA_INFO"
	.align	4


	//----- nvinfo : EIATTR_REGCOUNT
	.align		4
        /*0000*/ 	.byte	0x04, 0x2f
        /*0002*/ 	.short	(.L_1 - .L_0)
	.align		4
.L_0:
        /*0004*/ 	.word	index@(_Z15bias_add_kernelPfPKfii)
        /*0008*/ 	.word	0x00000004


	//----- nvinfo : EIATTR_FRAME_SIZE
	.align		4
.L_1:
        /*000c*/ 	.byte	0x04, 0x11
        /*000e*/ 	.short	(.L_3 - .L_2)
	.align		4
.L_2:
        /*0010*/ 	.word	index@(_Z15bias_add_kernelPfPKfii)
        /*0014*/ 	.word	0x00000000


	//----- nvinfo : EIATTR_MIN_STACK_SIZE
	.align		4
.L_3:
        /*0018*/ 	.byte	0x04, 0x12
        /*001a*/ 	.short	(.L_5 - .L_4)
	.align		4
.L_4:
        /*001c*/ 	.word	index@(_Z15bias_add_kernelPfPKfii)
        /*0020*/ 	.word	0x00000000
.L_5:


//--------------------- .nv.compat                --------------------------
	.section	.nv.compat,"",@"SHT_CUDA_COMPAT_INFO"
	.align	4
        /*0000*/ 	.byte	0x02, 0x09, 0x00, 0x00, 0x02, 0x02, 0x01, 0x00, 0x02, 0x05, 0x05, 0x00, 0x03, 0x07, 0x01, 0x01
        /*0010*/ 	.byte	0x02, 0x03, 0x00, 0x00, 0x02, 0x06, 0x01, 0x00, 0x04, 0x0b, 0x08, 0x00, 0x09, 0x00, 0x00, 0x00
        /*0020*/ 	.byte	0x00, 0x00, 0x00, 0x00


//--------------------- .nv.info._Z15bias_add_kernelPfPKfii --------------------------
	.section	.nv.info._Z15bias_add_kernelPfPKfii,"",@"SHT_CUDA_INFO"
	.sectionflags	@""
	.align	4


	//----- nvinfo : EIATTR_CUDA_API_VERSION
	.align		4
        /*0000*/ 	.byte	0x04, 0x37
        /*0002*/ 	.short	(.L_7 - .L_6)
.L_6:
        /*0004*/ 	.word	0x00000082


	//----- nvinfo : EIATTR_KPARAM_INFO
	.align		4
.L_7:
        /*0008*/ 	.byte	0x04, 0x17
        /*000a*/ 	.short	(.L_9 - .L_8)
.L_8:
        /*000c*/ 	.word	0x00000000
        /*0010*/ 	.short	0x0003
        /*0012*/ 	.short	0x0014
        /*0014*/ 	.byte	0x00, 0xf0, 0x11, 0x00


	//----- nvinfo : EIATTR_KPARAM_INFO
	.align		4
.L_9:
        /*0018*/ 	.byte	0x04, 0x17
        /*001a*/ 	.short	(.L_11 - .L_10)
.L_10:
        /*001c*/ 	.word	0x00000000
        /*0020*/ 	.short	0x0002
        /*0022*/ 	.short	0x0010
        /*0024*/ 	.byte	0x00, 0xf0, 0x11, 0x00


	//----- nvinfo : EIATTR_KPARAM_INFO
	.align		4
.L_11:
        /*0028*/ 	.byte	0x04, 0x17
        /*002a*/ 	.short	(.L_13 - .L_12)
.L_12:
        /*002c*/ 	.word	0x00000000
        /*0030*/ 	.short	0x0001
        /*0032*/ 	.short	0x0008
        /*0034*/ 	.byte	0x00, 0xf5, 0x21, 0x00


	//----- nvinfo : EIATTR_KPARAM_INFO
	.align		4
.L_13:
        /*0038*/ 	.byte	0x04, 0x17
        /*003a*/ 	.short	(.L_15 - .L_14)
.L_14:
        /*003c*/ 	.word	0x00000000
        /*0040*/ 	.short	0x0000
        /*0042*/ 	.short	0x0000
        /*0044*/ 	.byte	0x00, 0xf5, 0x21, 0x00


	//----- nvinfo : EIATTR_SPARSE_MMA_MASK
	.align		4
.L_15:
        /*0048*/ 	.byte	0x03, 0x50
        /*004a*/ 	.short	0x0000


	//----- nvinfo : EIATTR_MAXREG_COUNT
	.align		4
        /*004c*/ 	.byte	0x03, 0x1b
        /*004e*/ 	.short	0x00ff


	//----- nvinfo : EIATTR_MERCURY_ISA_VERSION
	.align		4
        /*0050*/ 	.byte	0x03, 0x5f
        /*0052*/ 	.short	0x0101


	//----- nvinfo : EIATTR_VRC_CTA_INIT_COUNT
	.align		4
        /*0054*/ 	.byte	0x02, 0x4a
	.zero		1
	.zero		1


	//----- nvinfo : EIATTR_EXIT_INSTR_OFFSETS
	.align		4
        /*0058*/ 	.byte	0x04, 0x1c
        /*005a*/ 	.short	(.L_17 - .L_16)


	//   ....[0]....
.L_16:
        /*005c*/ 	.word	0x00000010


	//----- nvinfo : EIATTR_CBANK_PARAM_SIZE
	.align		4
.L_17:
        /*0060*/ 	.byte	0x03, 0x19
        /*0062*/ 	.short	0x0018


	//----- nvinfo : EIATTR_PARAM_CBANK
	.align		4
        /*0064*/ 	.byte	0x04, 0x0a
        /*0066*/ 	.short	(.L_19 - .L_18)
	.align		4
.L_18:
        /*0068*/ 	.word	index@(.nv.constant0._Z15bias_add_kernelPfPKfii)
        /*006c*/ 	.short	0x0380
        /*006e*/ 	.short	0x0018


	//----- nvinfo : EIATTR_SW_WAR
	.align		4
.L_19:
        /*0070*/ 	.byte	0x04, 0x36
        /*0072*/ 	.short	(.L_21 - .L_20)
.L_20:
        /*0074*/ 	.word	0x00000008
.L_21:


//--------------------- .nv.callgraph             --------------------------
	.section	.nv.callgraph,"",@"SHT_CUDA_CALLGRAPH"
	.align	4
	.sectionentsize	8
	.align		4
        /*0000*/ 	.word	0x00000000
	.align		4
        /*0004*/ 	.word	0xffffffff
	.align		4
        /*0008*/ 	.word	0x00000000
	.align		4
        /*000c*/ 	.word	0xfffffffe
	.align		4
        /*0010*/ 	.word	0x00000000
	.align		4
        /*0014*/ 	.word	0xfffffffd
	.align		4
        /*0018*/ 	.word	0x00000000
	.align		4
        /*001c*/ 	.word	0xfffffffc


//--------------------- .text._Z15bias_add_kernelPfPKfii --------------------------
	.section	.text._Z15bias_add_kernelPfPKfii,"ax",@progbits
	.align	128
        .global         _Z15bias_add_kernelPfPKfii
        .type           _Z15bias_add_kernelPfPKfii,@function
        .size           _Z15bias_add_kernelPfPKfii,(.L_x_1 - _Z15bias_add_kernelPfPKfii)
        .other          _Z15bias_add_kernelPfPKfii,@"STO_CUDA_ENTRY STV_DEFAULT"
_Z15bias_add_kernelPfPKfii:
.text._Z15bias_add_kernelPfPKfii:
[----:B------:R-:W-:Y:S01]  /*0000*/  LDC R1, c[0x0][0x37c] ;  /* 0x0000df00ff017b82 */ /* 0x000fe20000000800 */
[----:B------:R-:W-:Y:S05]  /*0010*/  EXIT ;  /* 0x000000000000794d */ /* 0x000fea0003800000 */
.L_x_0:
[----:B------:R-:W-:-:S00]  /*0020*/  BRA `(.L_x_0) ;  /* 0xfffffffc00fc7947 */ /* 0x000fc0000383ffff */
[----:B------:R-:W-:-:S00]  /*0030*/  NOP ;  /* 0x0000000000007918 */ /* 0x000fc00000000000 */
        /* <DEDUP_REMOVED lines=12> */
.L_x_1:


//--------------------- .nv.shared.reserved.0     --------------------------
	.section	.nv.shared.reserved.0,"aw",@nobits
	.weak		__nv_reservedSMEM_offset_0_alias
	.size		__nv_reservedSMEM_offset_0_alias, 0, 64
	.other		__nv_reservedSMEM_offset_0_alias,@"STO_CUDA_RESERVED_SHARED STV_DEFAULT"
__nv_reservedSMEM_offset_0_alias:
	.zero		0
	.zero		64


//--------------------- .nv.constant0._Z15bias_add_kernelPfPKfii --------------------------
	.section	.nv.constant0._Z15bias_add_kernelPfPKfii,"a",@progbits
	.sectionflags	@""
	.align	4
.nv.constant0._Z15bias_add_kernelPfPKfii:
	.zero		920


//--------------------- SYMBOLS --------------------------

	.type		.nv.reservedSmem.offset0,@object
	.size		.nv.reservedSmem.offset0,0x4
